	.headerflags	@"EF_CUDA_TEXMODE_UNIFIED EF_CUDA_64BIT_ADDRESS EF_CUDA_ACCELERATORS EF_CUDA_SM90 EF_CUDA_VIRTUAL_SM(EF_CUDA_SM90)"
	.elftype	@"ET_EXEC"


//--------------------- .nv.info                  --------------------------
	.section	.nv.info,"",@"SHT_CUDA_INFO"
	.align	4


	//----- nvinfo : EIATTR_REGCOUNT
	.align		4
        /*0000*/ 	.byte	0x04, 0x2f
        /*0002*/ 	.short	(.L_1 - .L_0)
	.align		4
.L_0:
        /*0004*/ 	.word	index@(triton_poi_fused_convolution_11)
        /*0008*/ 	.word	0x0000000c


	//----- nvinfo : EIATTR_MIN_STACK_SIZE
	.align		4
.L_1:
        /*000c*/ 	.byte	0x04, 0x12
        /*000e*/ 	.short	(.L_3 - .L_2)
	.align		4
.L_2:
        /*0010*/ 	.word	index@(triton_poi_fused_convolution_11)
        /*0014*/ 	.word	0x00000000


	//----- nvinfo : EIATTR_FRAME_SIZE
	.align		4
.L_3:
        /*0018*/ 	.byte	0x04, 0x11
        /*001a*/ 	.short	(.L_5 - .L_4)
	.align		4
.L_4:
        /*001c*/ 	.word	index@(triton_poi_fused_convolution_11)
        /*0020*/ 	.word	0x00000000


	//----- nvinfo : EIATTR_MIN_STACK_SIZE
	.align		4
.L_5:
        /*0024*/ 	.byte	0x04, 0x12
        /*0026*/ 	.short	(.L_7 - .L_6)
	.align		4
.L_6:
        /*0028*/ 	.word	index@(triton_poi_fused_convolution_11)
        /*002c*/ 	.word	0x00000000
.L_7:


//--------------------- .nv.info.triton_poi_fused_convolution_11 --------------------------
	.section	.nv.info.triton_poi_fused_convolution_11,"",@"SHT_CUDA_INFO"
	.sectionflags	@""
	.align	4


	//----- nvinfo : EIATTR_CUDA_API_VERSION
	.align		4
        /*0000*/ 	.byte	0x04, 0x37
        /*0002*/ 	.short	(.L_9 - .L_8)
.L_8:
        /*0004*/ 	.word	0x0000007c


	//----- nvinfo : EIATTR_KPARAM_INFO
	.align		4
.L_9:
        /*0008*/ 	.byte	0x04, 0x17
        /*000a*/ 	.short	(.L_11 - .L_10)
.L_10:
        /*000c*/ 	.word	0x00000000
        /*0010*/ 	.short	0x0002
        /*0012*/ 	.short	0x0010
        /*0014*/ 	.byte	0x00, 0xf0, 0x11, 0x00


	//----- nvinfo : EIATTR_KPARAM_INFO
	.align		4
.L_11:
        /*0018*/ 	.byte	0x04, 0x17
        /*001a*/ 	.short	(.L_13 - .L_12)
.L_12:
        /*001c*/ 	.word	0x00000000
        /*0020*/ 	.short	0x0001
        /*0022*/ 	.short	0x0008
        /*0024*/ 	.byte	0x00, 0xf4, 0x21, 0x00


	//----- nvinfo : EIATTR_KPARAM_INFO
	.align		4
.L_13:
        /*0028*/ 	.byte	0x04, 0x17
        /*002a*/ 	.short	(.L_15 - .L_14)
.L_14:
        /*002c*/ 	.word	0x00000000
        /*0030*/ 	.short	0x0000
        /*0032*/ 	.short	0x0000
        /*0034*/ 	.byte	0x00, 0xf4, 0x21, 0x00


	//----- nvinfo : EIATTR_SPARSE_MMA_MASK
	.align		4
.L_15:
        /*0038*/ 	.byte	0x03, 0x50
        /*003a*/ 	.short	0x0000


	//----- nvinfo : EIATTR_MAXREG_COUNT
	.align		4
        /*003c*/ 	.byte	0x03, 0x1b
        /*003e*/ 	.short	0x00ff


	//----- nvinfo : EIATTR_EXIT_INSTR_OFFSETS
	.align		4
        /*0040*/ 	.byte	0x04, 0x1c
        /*0042*/ 	.short	(.L_17 - .L_16)


	//   ....[0]....
.L_16:
        /*0044*/ 	.word	0x00000140


	//   ....[1]....
        /*0048*/ 	.word	0x00000160


	//----- nvinfo : EIATTR_REQNTID
	.align		4
.L_17:
        /*004c*/ 	.byte	0x04, 0x10
        /*004e*/ 	.short	(.L_19 - .L_18)
.L_18:
        /*0050*/ 	.word	0x00000080
        /*0054*/ 	.word	0x00000001
        /*0058*/ 	.word	0x00000001


	//----- nvinfo : EIATTR_CBANK_PARAM_SIZE
	.align		4
.L_19:
        /*005c*/ 	.byte	0x03, 0x19
        /*005e*/ 	.short	0x0014


	//----- nvinfo : EIATTR_PARAM_CBANK
	.align		4
        /*0060*/ 	.byte	0x04, 0x0a
        /*0062*/ 	.short	(.L_21 - .L_20)
	.align		4
.L_20:
        /*0064*/ 	.word	index@(.nv.constant0.triton_poi_fused_convolution_11)
        /*0068*/ 	.short	0x0210
        /*006a*/ 	.short	0x0014


	//----- nvinfo : EIATTR_SW_WAR
	.align		4
.L_21:
        /*006c*/ 	.byte	0x04, 0x36
        /*006e*/ 	.short	(.L_23 - .L_22)
.L_22:
        /*0070*/ 	.word	0x00000008
.L_23:


//--------------------- .nv.callgraph             --------------------------
	.section	.nv.callgraph,"",@"SHT_CUDA_CALLGRAPH"
	.align	4
	.sectionentsize	8
	.align		4
        /*0000*/ 	.word	0x00000000
	.align		4
        /*0004*/ 	.word	0xffffffff
	.align		4
        /*0008*/ 	.word	0x00000000
	.align		4
        /*000c*/ 	.word	0xfffffffe
	.align		4
        /*0010*/ 	.word	0x00000000
	.align		4
        /*0014*/ 	.word	0xfffffffd
	.align		4
        /*0018*/ 	.word	0x00000000
	.align		4
        /*001c*/ 	.word	0xfffffffc


//--------------------- .text.triton_poi_fused_convolution_11 --------------------------
	.section	.text.triton_poi_fused_convolution_11,"ax",@progbits
	.align	128
        .global         triton_poi_fused_convolution_11
        .type           triton_poi_fused_convolution_11,@function
        .size           triton_poi_fused_convolution_11,(.L_x_1 - triton_poi_fused_convolution_11)
        .other          triton_poi_fused_convolution_11,@"STO_CUDA_ENTRY STV_DEFAULT"
triton_poi_fused_convolution_11:
.text.triton_poi_fused_convolution_11:
[----:B------:R-:W0:Y:S02]  /*0000*/  LDC R1, c[0x0][0x28] ;  /* 0x00000a00ff017b82 */ /* 0x000e240000000800 */
[----:B------:R-:W1:Y:S01]  /*0010*/  S2R R0, SR_TID.X ;  /* 0x0000000000007919 */ /* 0x000e620000002100 */
[----:B------:R-:W2:Y:S01]  /*0020*/  LDC.64 R2, c[0x0][0x210] ;  /* 0x00008400ff027b82 */ /* 0x000ea20000000a00 */
[----:B------:R-:W-:Y:S01]  /*0030*/  ULDC.64 UR4, c[0x0][0x208] ;  /* 0x0000820000047ab9 */ /* 0x000fe20000000a00 */
[----:B------:R-:W3:Y:S06]  /*0040*/  S2R R7, SR_CTAID.X ;  /* 0x0000000000077919 */ /* 0x000eec0000002500 */
[----:B------:R-:W4:Y:S01]  /*0050*/  LDC.64 R4, c[0x0][0x218] ;  /* 0x00008600ff047b82 */ /* 0x000f220000000a00 */
[----:B-1----:R-:W-:-:S04]  /*0060*/  LOP3.LUT R0, R0, 0x7f, RZ, 0xc0, !PT ;  /* 0x0000007f00007812 */ /* 0x002fc800078ec0ff */
[----:B---3--:R-:W-:-:S04]  /*0070*/  LEA R7, R7, R0, 0x7 ;  /* 0x0000000007077211 */ /* 0x008fc800078e38ff */
[C---:B------:R-:W-:Y:S01]  /*0080*/  ISETP.GE.AND P0, PT, R7.reuse, 0x2800, PT ;  /* 0x000028000700780c */ /* 0x040fe20003f06270 */
[----:B------:R-:W-:-:S04]  /*0090*/  IMAD.HI R0, R7, 0x66666667, RZ ;  /* 0x6666666707007827 */ /* 0x000fc800078e02ff */
[----:B--2---:R-:W-:Y:S01]  /*00a0*/  IMAD.WIDE R2, R7, 0x4, R2 ;  /* 0x0000000407027825 */ /* 0x004fe200078e0202 */
[----:B------:R-:W-:-:S04]  /*00b0*/  SHF.R.U32.HI R9, RZ, 0x1f, R0 ;  /* 0x0000001fff097819 */ /* 0x000fc80000011600 */
[----:B------:R-:W-:-:S05]  /*00c0*/  LEA.HI.SX32 R0, R0, R9, 0x1e ;  /* 0x0000000900007211 */ /* 0x000fca00078ff2ff */
[----:B------:R-:W-:Y:S01]  /*00d0*/  IMAD R9, R0, -0xa, R7 ;  /* 0xfffffff600097824 */ /* 0x000fe200078e0207 */
[----:B------:R-:W-:Y:S01]  /*00e0*/  HFMA2.MMA R0, -RZ, RZ, 0, 0 ;  /* 0x00000000ff007435 */ /* 0x000fe200000001ff */
[----:B------:R-:W-:Y:S02]  /*00f0*/  MOV R7, RZ ;  /* 0x000000ff00077202 */ /* 0x000fe40000000f00 */
[----:B----4-:R-:W-:-:S05]  /*0100*/  IMAD.WIDE R4, R9, 0x4, R4 ;  /* 0x0000000409047825 */ /* 0x010fca00078e0204 */
[----:B------:R-:W2:Y:S04]  /*0110*/  @!P0 LDG.E.EL R7, desc[UR4][R4.64] ;  /* 0x0000000404078981 */ /* 0x000ea8000c2e1900 */
[----:B------:R-:W2:Y:S02]  /*0120*/  @!P0 LDG.E R0, desc[UR4][R2.64] ;  /* 0x0000000402008981 */ /* 0x000ea4000c1e1900 */
[----:B--2---:R-:W-:Y:S01]  /*0130*/  FADD R7, R7, R0 ;  /* 0x0000000007077221 */ /* 0x004fe20000000000 */
[----:B------:R-:W-:Y:S06]  /*0140*/  @P0 EXIT ;  /* 0x000000000000094d */ /* 0x000fec0003800000 */
[----:B------:R-:W-:Y:S01]  /*0150*/  STG.E desc[UR4][R2.64], R7 ;  /* 0x0000000702007986 */ /* 0x000fe2000c101904 */
[----:B------:R-:W-:Y:S05]  /*0160*/  EXIT ;  /* 0x000000000000794d */ /* 0x000fea0003800000 */
.L_x_0:
[----:B------:R-:W-:-:S00]  /*0170*/  BRA `(.L_x_0) ;  /* 0xfffffffc00fc7947 */ /* 0x000fc0000383ffff */
[----:B------:R-:W-:-:S00]  /*0180*/  NOP ;  /* 0x0000000000007918 */ /* 0x000fc00000000000 */
[----:B------:R-:W-:-:S00]  /*0190*/  NOP ;  /* 0x0000000000007918 */ /* 0x000fc00000000000 */
[----:B------:R-:W-:-:S00]  /*01a0*/  NOP ;  /* 0x0000000000007918 */ /* 0x000fc00000000000 */
[----:B------:R-:W-:-:S00]  /*01b0*/  NOP ;  /* 0x0000000000007918 */ /* 0x000fc00000000000 */
[----:B------:R-:W-:-:S00]  /*01c0*/  NOP ;  /* 0x0000000000007918 */ /* 0x000fc00000000000 */
[----:B------:R-:W-:-:S00]  /*01d0*/  NOP ;  /* 0x0000000000007918 */ /* 0x000fc00000000000 */
[----:B------:R-:W-:-:S00]  /*01e0*/  NOP ;  /* 0x0000000000007918 */ /* 0x000fc00000000000 */
[----:B------:R-:W-:-:S00]  /*01f0*/  NOP ;  /* 0x0000000000007918 */ /* 0x000fc00000000000 */
.L_x_1:


//--------------------- .nv.constant0.triton_poi_fused_convolution_11 --------------------------
	.section	.nv.constant0.triton_poi_fused_convolution_11,"a",@progbits
	.sectionflags	@""
	.align	4
.nv.constant0.triton_poi_fused_convolution_11:
	.zero		548
